//
// Generated by NVIDIA NVVM Compiler
//
// Compiler Build ID: CL-36424714
// Cuda compilation tools, release 13.0, V13.0.88
// Based on NVVM 20.0.0
//

.version 9.0
.target sm_100
.address_size 64

	// .globl	_Z10blur_imagePhS_

.visible .entry _Z10blur_imagePhS_(
	.param .u64 .ptr .align 1 _Z10blur_imagePhS__param_0,
	.param .u64 .ptr .align 1 _Z10blur_imagePhS__param_1
)
{
	.reg .pred 	%p<19>;
	.reg .b16 	%rs<4>;
	.reg .b32 	%r<87>;
	.reg .b64 	%rd<31>;

	ld.param.u64 	%rd3, [_Z10blur_imagePhS__param_0];
	ld.param.u64 	%rd2, [_Z10blur_imagePhS__param_1];
	cvta.to.global.u64 	%rd1, %rd3;
	mov.u32 	%r43, %ctaid.y;
	mov.u32 	%r44, %ntid.y;
	mov.u32 	%r45, %tid.y;
	mad.lo.s32 	%r1, %r43, %r44, %r45;
	mov.u32 	%r46, %ctaid.x;
	mov.u32 	%r47, %ntid.x;
	mov.u32 	%r48, %tid.x;
	mad.lo.s32 	%r2, %r46, %r47, %r48;
	setp.gt.u32 	%p1, %r1, 9;
	setp.gt.s32 	%p2, %r2, 9;
	or.pred  	%p3, %p1, %p2;
	@%p3 bra 	$L__BB0_20;
	add.s32 	%r3, %r1, -1;
	mul.lo.s32 	%r4, %r3, 10;
	add.s32 	%r5, %r2, -1;
	max.u32 	%r50, %r3, %r5;
	setp.gt.u32 	%p4, %r50, 9;
	mov.b32 	%r71, 0;
	mov.u32 	%r72, %r71;
	@%p4 bra 	$L__BB0_3;
	add.s32 	%r52, %r5, %r4;
	cvt.u64.u32 	%rd4, %r52;
	add.s64 	%rd5, %rd1, %rd4;
	ld.global.u8 	%r71, [%rd5];
	mov.b32 	%r72, 1;
$L__BB0_3:
	max.u32 	%r53, %r3, %r2;
	setp.gt.u32 	%p5, %r53, 9;
	@%p5 bra 	$L__BB0_5;
	add.s32 	%r54, %r2, %r4;
	cvt.u64.u32 	%rd6, %r54;
	add.s64 	%rd7, %rd1, %rd6;
	ld.global.u8 	%r55, [%rd7];
	add.s32 	%r71, %r71, %r55;
	add.s32 	%r72, %r72, 1;
$L__BB0_5:
	add.s32 	%r13, %r2, 1;
	max.u32 	%r56, %r3, %r13;
	setp.gt.u32 	%p6, %r56, 9;
	@%p6 bra 	$L__BB0_7;
	add.s32 	%r57, %r13, %r4;
	cvt.u64.u32 	%rd8, %r57;
	add.s64 	%rd9, %rd1, %rd8;
	ld.global.u8 	%r58, [%rd9];
	add.s32 	%r71, %r71, %r58;
	add.s32 	%r72, %r72, 1;
$L__BB0_7:
	setp.gt.u32 	%p7, %r5, 9;
	add.s32 	%r18, %r4, 10;
	@%p7 bra 	$L__BB0_9;
	add.s32 	%r59, %r5, %r18;
	cvt.u64.u32 	%rd10, %r59;
	add.s64 	%rd11, %rd1, %rd10;
	ld.global.u8 	%r60, [%rd11];
	add.s32 	%r71, %r71, %r60;
	add.s32 	%r72, %r72, 1;
$L__BB0_9:
	setp.gt.u32 	%p8, %r2, 9;
	@%p8 bra 	$L__BB0_11;
	add.s32 	%r61, %r2, %r18;
	cvt.u64.u32 	%rd12, %r61;
	add.s64 	%rd13, %rd1, %rd12;
	ld.global.u8 	%r62, [%rd13];
	add.s32 	%r71, %r71, %r62;
	add.s32 	%r72, %r72, 1;
$L__BB0_11:
	setp.gt.u32 	%p9, %r13, 9;
	@%p9 bra 	$L__BB0_13;
	add.s32 	%r63, %r13, %r18;
	cvt.u64.u32 	%rd14, %r63;
	add.s64 	%rd15, %rd1, %rd14;
	ld.global.u8 	%r64, [%rd15];
	add.s32 	%r71, %r71, %r64;
	add.s32 	%r72, %r72, 1;
$L__BB0_13:
	setp.gt.u32 	%p10, %r5, 9;
	setp.gt.u32 	%p11, %r1, 8;
	or.pred  	%p12, %p11, %p10;
	@%p12 bra 	$L__BB0_15;
	cvt.u64.u32 	%rd16, %r5;
	cvt.u64.u32 	%rd17, %r18;
	add.s64 	%rd18, %rd16, %rd17;
	add.s64 	%rd19, %rd1, %rd18;
	ld.global.u8 	%r65, [%rd19+10];
	add.s32 	%r71, %r71, %r65;
	add.s32 	%r72, %r72, 1;
$L__BB0_15:
	setp.gt.u32 	%p13, %r1, 8;
	setp.gt.u32 	%p14, %r2, 9;
	or.pred  	%p15, %p13, %p14;
	@%p15 bra 	$L__BB0_17;
	cvt.u64.u32 	%rd20, %r2;
	cvt.u64.u32 	%rd21, %r18;
	add.s64 	%rd22, %rd20, %rd21;
	add.s64 	%rd23, %rd1, %rd22;
	ld.global.u8 	%r66, [%rd23+10];
	add.s32 	%r71, %r71, %r66;
	add.s32 	%r72, %r72, 1;
$L__BB0_17:
	setp.gt.u32 	%p16, %r1, 8;
	setp.gt.u32 	%p17, %r13, 9;
	or.pred  	%p18, %p16, %p17;
	@%p18 bra 	$L__BB0_19;
	cvt.u64.u32 	%rd24, %r13;
	cvt.u64.u32 	%rd25, %r18;
	add.s64 	%rd26, %rd24, %rd25;
	add.s64 	%rd27, %rd1, %rd26;
	ld.global.u8 	%r67, [%rd27+10];
	add.s32 	%r71, %r71, %r67;
	add.s32 	%r72, %r72, 1;
$L__BB0_19:
	cvt.u16.u32 	%rs1, %r71;
	cvt.u16.u32 	%rs2, %r72;
	div.u16 	%rs3, %rs1, %rs2;
	add.s32 	%r68, %r18, %r2;
	cvt.s64.s32 	%rd28, %r68;
	cvta.to.global.u64 	%rd29, %rd2;
	add.s64 	%rd30, %rd29, %rd28;
	st.global.u8 	[%rd30], %rs3;
$L__BB0_20:
	ret;

}


// ===== COMPILED SASS (sm_100) =====

	.target	sm_100

	.elftype	@"ET_EXEC"


//--------------------- .note.nv.tkinfo           --------------------------
	.section	.note.nv.tkinfo,"",@"SHT_NOTE"
	.sectionflags	@"SHF_NOTE_NV_TKINFO"
	.tkinfo
        /*0018*/ 	.word	0x00000002
        /*0030*/ 	.string	""
        /*0030*/ 	.string	"ptxas"
        /*0030*/ 	.string	"Cuda compilation tools, release 13.0, V13.0.88"
        /*0030*/ 	.string	"Build cuda_13.0.r13.0/compiler.36424714_0"
        /*0030*/ 	.string	"-arch sm_100 -m 64 "



//--------------------- .note.nv.cuinfo           --------------------------
	.section	.note.nv.cuinfo,"",@"SHT_NOTE"
	.sectionflags	@"SHF_NOTE_NV_CUINFO"
        /*0018*/ 	.short	0x0002
        /*001a*/ 	.short	0x0064
        /*001c*/ 	.short	0x0082
	.zero		2


//--------------------- .nv.info                  --------------------------
	.section	.nv.info,"",@"SHT_CUDA_INFO"
	.align	4


	//----- nvinfo : EIATTR_REGCOUNT
	.align		4
        /*0000*/ 	.byte	0x04, 0x2f
        /*0002*/ 	.short	(.L_1 - .L_0)
	.align		4
.L_0:
        /*0004*/ 	.word	index@(_Z10blur_imagePhS_)
        /*0008*/ 	.word	0x0000001a


	//----- nvinfo : EIATTR_FRAME_SIZE
	.align		4
.L_1:
        /*000c*/ 	.byte	0x04, 0x11
        /*000e*/ 	.short	(.L_3 - .L_2)
	.align		4
.L_2:
        /*0010*/ 	.word	index@($__internal_0_$__cuda_sm20_div_u16)
        /*0014*/ 	.word	0x00000000


	//----- nvinfo : EIATTR_FRAME_SIZE
	.align		4
.L_3:
        /*0018*/ 	.byte	0x04, 0x11
        /*001a*/ 	.short	(.L_5 - .L_4)
	.align		4
.L_4:
        /*001c*/ 	.word	index@(_Z10blur_imagePhS_)
        /*0020*/ 	.word	0x00000000


	//----- nvinfo : EIATTR_MIN_STACK_SIZE
	.align		4
.L_5:
        /*0024*/ 	.byte	0x04, 0x12
        /*0026*/ 	.short	(.L_7 - .L_6)
	.align		4
.L_6:
        /*0028*/ 	.word	index@(_Z10blur_imagePhS_)
        /*002c*/ 	.word	0x00000000
.L_7:


//--------------------- .nv.compat                --------------------------
	.section	.nv.compat,"",@"SHT_CUDA_COMPAT_INFO"
	.align	4
        /*0000*/ 	.byte	0x02, 0x09, 0x00, 0x00, 0x02, 0x02, 0x01, 0x00, 0x02, 0x05, 0x05, 0x00, 0x03, 0x07, 0x01, 0x01
        /*0010*/ 	.byte	0x02, 0x03, 0x00, 0x00, 0x02, 0x06, 0x01, 0x00, 0x04, 0x0b, 0x08, 0x00, 0x01, 0x00, 0x00, 0x00
        /*0020*/ 	.byte	0x00, 0x00, 0x00, 0x00


//--------------------- .nv.info._Z10blur_imagePhS_ --------------------------
	.section	.nv.info._Z10blur_imagePhS_,"",@"SHT_CUDA_INFO"
	.sectionflags	@""
	.align	4


	//----- nvinfo : EIATTR_CUDA_API_VERSION
	.align		4
        /*0000*/ 	.byte	0x04, 0x37
        /*0002*/ 	.short	(.L_9 - .L_8)
.L_8:
        /*0004*/ 	.word	0x00000082


	//----- nvinfo : EIATTR_KPARAM_INFO
	.align		4
.L_9:
        /*0008*/ 	.byte	0x04, 0x17
        /*000a*/ 	.short	(.L_11 - .L_10)
.L_10:
        /*000c*/ 	.word	0x00000000
        /*0010*/ 	.short	0x0001
        /*0012*/ 	.short	0x0008
        /*0014*/ 	.byte	0x00, 0xf5, 0x21, 0x00


	//----- nvinfo : EIATTR_KPARAM_INFO
	.align		4
.L_11:
        /*0018*/ 	.byte	0x04, 0x17
        /*001a*/ 	.short	(.L_13 - .L_12)
.L_12:
        /*001c*/ 	.word	0x00000000
        /*0020*/ 	.short	0x0000
        /*0022*/ 	.short	0x0000
        /*0024*/ 	.byte	0x00, 0xf5, 0x21, 0x00


	//----- nvinfo : EIATTR_SPARSE_MMA_MASK
	.align		4
.L_13:
        /*0028*/ 	.byte	0x03, 0x50
        /*002a*/ 	.short	0x0000


	//----- nvinfo : EIATTR_MAXREG_COUNT
	.align		4
        /*002c*/ 	.byte	0x03, 0x1b
        /*002e*/ 	.short	0x00ff


	//----- nvinfo : EIATTR_MERCURY_ISA_VERSION
	.align		4
        /*0030*/ 	.byte	0x03, 0x5f
        /*0032*/ 	.short	0x0101


	//----- nvinfo : EIATTR_VRC_CTA_INIT_COUNT
	.align		4
        /*0034*/ 	.byte	0x02, 0x4a
	.zero		1
	.zero		1


	//----- nvinfo : EIATTR_EXIT_INSTR_OFFSETS
	.align		4
        /*0038*/ 	.byte	0x04, 0x1c
        /*003a*/ 	.short	(.L_15 - .L_14)


	//   ....[0]....
.L_14:
        /*003c*/ 	.word	0x000000b0


	//   ....[1]....
        /*0040*/ 	.word	0x00000680


	//----- nvinfo : EIATTR_CRS_STACK_SIZE
	.align		4
.L_15:
        /*0044*/ 	.byte	0x04, 0x1e
        /*0046*/ 	.short	(.L_17 - .L_16)
.L_16:
        /*0048*/ 	.word	0x00000000


	//----- nvinfo : EIATTR_CBANK_PARAM_SIZE
	.align		4
.L_17:
        /*004c*/ 	.byte	0x03, 0x19
        /*004e*/ 	.short	0x0010


	//----- nvinfo : EIATTR_PARAM_CBANK
	.align		4
        /*0050*/ 	.byte	0x04, 0x0a
        /*0052*/ 	.short	(.L_19 - .L_18)
	.align		4
.L_18:
        /*0054*/ 	.word	index@(.nv.constant0._Z10blur_imagePhS_)
        /*0058*/ 	.short	0x0380
        /*005a*/ 	.short	0x0010


	//----- nvinfo : EIATTR_SW_WAR
	.align		4
.L_19:
        /*005c*/ 	.byte	0x04, 0x36
        /*005e*/ 	.short	(.L_21 - .L_20)
.L_20:
        /*0060*/ 	.word	0x00000008
.L_21:


//--------------------- .nv.callgraph             --------------------------
	.section	.nv.callgraph,"",@"SHT_CUDA_CALLGRAPH"
	.align	4
	.sectionentsize	8
	.align		4
        /*0000*/ 	.word	0x00000000
	.align		4
        /*0004*/ 	.word	0xffffffff
	.align		4
        /*0008*/ 	.word	0x00000000
	.align		4
        /*000c*/ 	.word	0xfffffffe
	.align		4
        /*0010*/ 	.word	0x00000000
	.align		4
        /*0014*/ 	.word	0xfffffffd
	.align		4
        /*0018*/ 	.word	0x00000000
	.align		4
        /*001c*/ 	.word	0xfffffffc


//--------------------- .text._Z10blur_imagePhS_  --------------------------
	.section	.text._Z10blur_imagePhS_,"ax",@progbits
	.align	128
        .global         _Z10blur_imagePhS_
        .type           _Z10blur_imagePhS_,@function
        .size           _Z10blur_imagePhS_,(.L_x_1 - _Z10blur_imagePhS_)
        .other          _Z10blur_imagePhS_,@"STO_CUDA_ENTRY STV_DEFAULT"
_Z10blur_imagePhS_:
.text._Z10blur_imagePhS_:
[----:B------:R-:W-:Y:S01]  /*0000*/  LDC R1, c[0x0][0x37c] ;  /* 0x0000df00ff017b82 */ /* 0x000fe20000000800 */
[----:B------:R-:W0:Y:S07]  /*0010*/  S2R R0, SR_TID.X ;  /* 0x0000000000007919 */ /* 0x000e2e0000002100 */
[----:B------:R-:W1:Y:S01]  /*0020*/  LDC R20, c[0x0][0x364] ;  /* 0x0000d900ff147b82 */ /* 0x000e620000000800 */
[----:B------:R-:W1:Y:S07]  /*0030*/  S2R R3, SR_TID.Y ;  /* 0x0000000000037919 */ /* 0x000e6e0000002200 */
[----:B------:R-:W0:Y:S08]  /*0040*/  S2UR UR5, SR_CTAID.X ;  /* 0x00000000000579c3 */ /* 0x000e300000002500 */
[----:B------:R-:W0:Y:S08]  /*0050*/  LDC R21, c[0x0][0x360] ;  /* 0x0000d800ff157b82 */ /* 0x000e300000000800 */
[----:B------:R-:W1:Y:S01]  /*0060*/  S2UR UR4, SR_CTAID.Y ;  /* 0x00000000000479c3 */ /* 0x000e620000002600 */
[----:B0-----:R-:W-:-:S05]  /*0070*/  IMAD R21, R21, UR5, R0 ;  /* 0x0000000515157c24 */ /* 0x001fca000f8e0200 */
[----:B------:R-:W-:Y:S01]  /*0080*/  ISETP.GT.AND P0, PT, R21, 0x9, PT ;  /* 0x000000091500780c */ /* 0x000fe20003f04270 */
[----:B-1----:R-:W-:-:S05]  /*0090*/  IMAD R20, R20, UR4, R3 ;  /* 0x0000000414147c24 */ /* 0x002fca000f8e0203 */
[----:B------:R-:W-:-:S13]  /*00a0*/  ISETP.GT.U32.OR P0, PT, R20, 0x9, P0 ;  /* 0x000000091400780c */ /* 0x000fda0000704470 */
[----:B------:R-:W-:Y:S05]  /*00b0*/  @P0 EXIT ;  /* 0x000000000000094d */ /* 0x000fea0003800000 */
[C---:B------:R-:W-:Y:S01]  /*00c0*/  VIADD R15, R21.reuse, 0xffffffff ;  /* 0xffffffff150f7836 */ /* 0x040fe20000000000 */
[C---:B------:R-:W-:Y:S01]  /*00d0*/  ISETP.GT.U32.AND P1, PT, R21.reuse, 0x9, PT ;  /* 0x000000091500780c */ /* 0x040fe20003f24070 */
[----:B------:R-:W-:Y:S01]  /*00e0*/  IMAD.MOV.U32 R3, RZ, RZ, 0xa ;  /* 0x0000000aff037424 */ /* 0x000fe200078e00ff */
[----:B------:R-:W0:Y:S01]  /*00f0*/  LDCU.64 UR4, c[0x0][0x358] ;  /* 0x00006b00ff0477ac */ /* 0x000e220008000a00 */
[----:B------:R-:W-:Y:S01]  /*0100*/  VIADD R23, R21, 0x1 ;  /* 0x0000000115177836 */ /* 0x000fe20000000000 */
[----:B------:R-:W-:Y:S01]  /*0110*/  ISETP.GT.U32.AND P0, PT, R15, 0x9, PT ;  /* 0x000000090f00780c */ /* 0x000fe20003f04070 */
[C---:B------:R-:W-:Y:S01]  /*0120*/  IMAD R14, R20.reuse, R3, -0xa ;  /* 0xfffffff6140e7424 */ /* 0x040fe200078e0203 */
[C---:B------:R-:W-:Y:S01]  /*0130*/  ISETP.GT.U32.OR P5, PT, R20.reuse, 0x8, P1 ;  /* 0x000000081400780c */ /* 0x040fe20000fa4470 */
[C---:B------:R-:W-:Y:S01]  /*0140*/  VIADD R12, R20.reuse, 0xffffffff ;  /* 0xffffffff140c7836 */ /* 0x040fe20000000000 */
[----:B------:R-:W-:Y:S01]  /*0150*/  ISETP.GT.U32.OR P4, PT, R20, 0x8, P0 ;  /* 0x000000081400780c */ /* 0x000fe20000784470 */
[----:B------:R-:W-:-:S03]  /*0160*/  VIADD R0, R14, 0xa ;  /* 0x0000000a0e007836 */ /* 0x000fc60000000000 */
[----:B------:R-:W-:Y:S01]  /*0170*/  VIMNMX.U32 R2, PT, PT, R12, R15, !PT ;  /* 0x0000000f0c027248 */ /* 0x000fe20007fe0000 */
[----:B------:R-:W-:-:S06]  /*0180*/  @!P1 IMAD.IADD R19, R21, 0x1, R0 ;  /* 0x0000000115139824 */ /* 0x000fcc00078e0200 */
[----:B------:R-:W1:Y:S08]  /*0190*/  @!P5 LDC.64 R8, c[0x0][0x380] ;  /* 0x0000e000ff08db82 */ /* 0x000e700000000a00 */
[----:B------:R-:W2:Y:S02]  /*01a0*/  @!P4 LDC.64 R10, c[0x0][0x380] ;  /* 0x0000e000ff0acb82 */ /* 0x000ea40000000a00 */
[----:B--2---:R-:W-:-:S04]  /*01b0*/  @!P4 IADD3 R10, P2, P3, R15, R10, R0 ;  /* 0x0000000a0f0ac210 */ /* 0x004fc80007b5e000 */
[----:B------:R-:W-:Y:S02]  /*01c0*/  @!P4 IADD3.X R11, PT, PT, RZ, R11, RZ, P2, P3 ;  /* 0x0000000bff0bc210 */ /* 0x000fe400017e64ff */
[----:B-1----:R-:W-:Y:S02]  /*01d0*/  @!P5 IADD3 R8, P3, P4, R21, R8, R0 ;  /* 0x000000081508d210 */ /* 0x002fe40007c7e000 */
[----:B------:R-:W-:Y:S02]  /*01e0*/  ISETP.GT.U32.AND P2, PT, R23, 0x9, PT ;  /* 0x000000091700780c */ /* 0x000fe40003f44070 */
[----:B------:R-:W-:Y:S02]  /*01f0*/  @!P5 IADD3.X R9, PT, PT, RZ, R9, RZ, P3, P4 ;  /* 0x00000009ff09d210 */ /* 0x000fe40001fe84ff */
[----:B------:R-:W-:-:S04]  /*0200*/  ISETP.GT.U32.OR P3, PT, R20, 0x8, P2 ;  /* 0x000000081400780c */ /* 0x000fc80001764470 */
[----:B------:R-:W-:-:S09]  /*0210*/  P2R R22, PR, RZ, 0x8 ;  /* 0x00000008ff167803 */ /* 0x000fd20000000000 */
[----:B------:R-:W1:Y:S02]  /*0220*/  @!P3 LDC.64 R6, c[0x0][0x380] ;  /* 0x0000e000ff06bb82 */ /* 0x000e640000000a00 */
[----:B-1----:R-:W-:-:S04]  /*0230*/  @!P3 IADD3 R6, P5, P4, R23, R6, R0 ;  /* 0x000000061706b210 */ /* 0x002fc80007cbe000 */
[----:B------:R-:W-:Y:S02]  /*0240*/  @!P3 IADD3.X R7, PT, PT, RZ, R7, RZ, P5, P4 ;  /* 0x00000007ff07b210 */ /* 0x000fe40002fe84ff */
[----:B------:R-:W-:-:S13]  /*0250*/  ISETP.GT.U32.AND P4, PT, R2, 0x9, PT ;  /* 0x000000090200780c */ /* 0x000fda0003f84070 */
[----:B------:R-:W1:Y:S01]  /*0260*/  @!P4 LDC.64 R2, c[0x0][0x380] ;  /* 0x0000e000ff02cb82 */ /* 0x000e620000000a00 */
[----:B------:R-:W-:Y:S02]  /*0270*/  @!P4 IMAD.IADD R5, R14, 0x1, R15 ;  /* 0x000000010e05c824 */ /* 0x000fe400078e020f */
[----:B------:R-:W-:-:S03]  /*0280*/  @!P0 IMAD.IADD R15, R15, 0x1, R0 ;  /* 0x000000010f0f8824 */ /* 0x000fc600078e0200 */
[----:B-1----:R-:W-:Y:S02]  /*0290*/  @!P4 IADD3 R4, P5, PT, R5, R2, RZ ;  /* 0x000000020504c210 */ /* 0x002fe40007fbe0ff */
[----:B------:R-:W-:Y:S02]  /*02a0*/  VIMNMX.U32 R2, PT, PT, R21, R12, !PT ;  /* 0x0000000c15027248 */ /* 0x000fe40007fe0000 */
[----:B------:R-:W-:Y:S01]  /*02b0*/  VIMNMX.U32 R12, PT, PT, R12, R23, !PT ;  /* 0x000000170c0c7248 */ /* 0x000fe20007fe0000 */
[----:B------:R-:W-:Y:S01]  /*02c0*/  @!P4 IMAD.X R5, RZ, RZ, R3, P5 ;  /* 0x000000ffff05c224 */ /* 0x000fe200028e0603 */
[----:B------:R-:W-:-:S13]  /*02d0*/  ISETP.GT.U32.AND P5, PT, R2, 0x9, PT ;  /* 0x000000090200780c */ /* 0x000fda0003fa4070 */
[----:B------:R-:W1:Y:S01]  /*02e0*/  @!P5 LDC.64 R2, c[0x0][0x380] ;  /* 0x0000e000ff02db82 */ /* 0x000e620000000a00 */
[----:B------:R-:W-:-:S05]  /*02f0*/  @!P5 IMAD.IADD R13, R21, 0x1, R14 ;  /* 0x00000001150dd824 */ /* 0x000fca00078e020e */
[----:B-1----:R-:W-:-:S05]  /*0300*/  @!P5 IADD3 R2, P6, PT, R13, R2, RZ ;  /* 0x000000020d02d210 */ /* 0x002fca0007fde0ff */
[----:B------:R-:W-:Y:S01]  /*0310*/  @!P5 IMAD.X R3, RZ, RZ, R3, P6 ;  /* 0x000000ffff03d224 */ /* 0x000fe200030e0603 */
[----:B------:R-:W-:-:S04]  /*0320*/  ISETP.GT.U32.AND P6, PT, R12, 0x9, PT ;  /* 0x000000090c00780c */ /* 0x000fc80003fc4070 */
[----:B0-----:R-:W2:Y:S09]  /*0330*/  @!P5 LDG.E.U8 R2, desc[UR4][R2.64] ;  /* 0x000000040202d981 */ /* 0x001eb2000c1e1100 */
[----:B------:R-:W0:Y:S01]  /*0340*/  @!P6 LDC.64 R12, c[0x0][0x380] ;  /* 0x0000e000ff0ceb82 */ /* 0x000e220000000a00 */
[----:B------:R-:W-:-:S02]  /*0350*/  @!P6 IMAD.IADD R17, R14, 0x1, R23 ;  /* 0x000000010e11e824 */ /* 0x000fc400078e0217 */
[----:B------:R-:W-:-:S03]  /*0360*/  @!P2 IMAD.IADD R23, R23, 0x1, R0 ;  /* 0x000000011717a824 */ /* 0x000fc600078e0200 */
[----:B0-----:R-:W-:Y:S02]  /*0370*/  @!P6 IADD3 R12, P3, PT, R17, R12, RZ ;  /* 0x0000000c110ce210 */ /* 0x001fe40007f7e0ff */
[----:B------:R-:W0:Y:S03]  /*0380*/  @!P0 LDC.64 R16, c[0x0][0x380] ;  /* 0x0000e000ff108b82 */ /* 0x000e260000000a00 */
[----:B------:R-:W-:-:S05]  /*0390*/  @!P6 IMAD.X R13, RZ, RZ, R13, P3 ;  /* 0x000000ffff0de224 */ /* 0x000fca00018e060d */
[----:B------:R-:W3:Y:S01]  /*03a0*/  @!P6 LDG.E.U8 R12, desc[UR4][R12.64] ;  /* 0x000000040c0ce981 */ /* 0x000ee2000c1e1100 */
[----:B0-----:R-:W-:-:S05]  /*03b0*/  @!P0 IADD3 R14, P3, PT, R15, R16, RZ ;  /* 0x000000100f0e8210 */ /* 0x001fca0007f7e0ff */
[----:B------:R-:W-:Y:S02]  /*03c0*/  @!P0 IMAD.X R15, RZ, RZ, R17, P3 ;  /* 0x000000ffff0f8224 */ /* 0x000fe400018e0611 */
[----:B------:R-:W0:Y:S03]  /*03d0*/  @!P1 LDC.64 R16, c[0x0][0x380] ;  /* 0x0000e000ff109b82 */ /* 0x000e260000000a00 */
[----:B------:R-:W4:Y:S01]  /*03e0*/  @!P0 LDG.E.U8 R14, desc[UR4][R14.64] ;  /* 0x000000040e0e8981 */ /* 0x000f22000c1e1100 */
[----:B0-----:R-:W-:-:S04]  /*03f0*/  @!P1 IADD3 R16, P3, PT, R19, R16, RZ ;  /* 0x0000001013109210 */ /* 0x001fc80007f7e0ff */
[----:B------:R-:W0:Y:S01]  /*0400*/  @!P2 LDC.64 R18, c[0x0][0x380] ;  /* 0x0000e000ff12ab82 */ /* 0x000e220000000a00 */
[----:B------:R-:W-:-:S05]  /*0410*/  @!P1 IMAD.X R17, RZ, RZ, R17, P3 ;  /* 0x000000ffff119224 */ /* 0x000fca00018e0611 */
[----:B------:R-:W5:Y:S01]  /*0420*/  @!P1 LDG.E.U8 R16, desc[UR4][R16.64] ;  /* 0x0000000410109981 */ /* 0x000f62000c1e1100 */
[----:B0-----:R-:W-:-:S05]  /*0430*/  @!P2 IADD3 R18, P3, PT, R23, R18, RZ ;  /* 0x000000121712a210 */ /* 0x001fca0007f7e0ff */
[----:B------:R-:W-:Y:S01]  /*0440*/  @!P2 IMAD.X R19, RZ, RZ, R19, P3 ;  /* 0x000000ffff13a224 */ /* 0x000fe200018e0613 */
[----:B------:R-:W-:Y:S02]  /*0450*/  ISETP.NE.AND P3, PT, R22, RZ, PT ;  /* 0x000000ff1600720c */ /* 0x000fe40003f65270 */
[----:B------:R-:W-:Y:S02]  /*0460*/  CS2R R22, SRZ ;  /* 0x0000000000167805 */ /* 0x000fe4000001ff00 */
[----:B------:R-:W5:Y:S04]  /*0470*/  @!P2 LDG.E.U8 R18, desc[UR4][R18.64] ;  /* 0x000000041212a981 */ /* 0x000f68000c1e1100 */
[----:B------:R-:W2:Y:S01]  /*0480*/  @!P4 LDG.E.U8 R23, desc[UR4][R4.64] ;  /* 0x000000040417c981 */ /* 0x000ea2000c1e1100 */
[----:B------:R-:W-:-:S04]  /*0490*/  @!P4 IMAD.MOV.U32 R22, RZ, RZ, 0x1 ;  /* 0x00000001ff16c424 */ /* 0x000fc800078e00ff */
[----:B------:R-:W-:Y:S01]  /*04a0*/  @!P5 VIADD R22, R22, 0x1 ;  /* 0x000000011616d836 */ /* 0x000fe20000000000 */
[----:B------:R-:W-:Y:S01]  /*04b0*/  ISETP.GT.U32.OR P4, PT, R20, 0x8, P1 ;  /* 0x000000081400780c */ /* 0x000fe20000f84470 */
[----:B------:R-:W5:-:S12]  /*04c0*/  @!P3 LDG.E.U8 R6, desc[UR4][R6.64+0xa] ;  /* 0x00000a040606b981 */ /* 0x000f58000c1e1100 */
[----:B------:R-:W5:Y:S01]  /*04d0*/  @!P4 LDG.E.U8 R8, desc[UR4][R8.64+0xa] ;  /* 0x00000a040808c981 */ /* 0x000f62000c1e1100 */
[----:B--2---:R-:W-:Y:S01]  /*04e0*/  @!P5 IMAD.IADD R23, R23, 0x1, R2 ;  /* 0x000000011717d824 */ /* 0x004fe200078e0202 */
[----:B------:R-:W-:-:S13]  /*04f0*/  ISETP.GT.U32.OR P5, PT, R20, 0x8, P0 ;  /* 0x000000081400780c */ /* 0x000fda00007a4470 */
[----:B------:R-:W2:Y:S01]  /*0500*/  @!P5 LDG.E.U8 R10, desc[UR4][R10.64+0xa] ;  /* 0x00000a040a0ad981 */ /* 0x000ea2000c1e1100 */
[----:B---3--:R-:W-:Y:S01]  /*0510*/  @!P6 IADD3 R23, PT, PT, R23, R12, RZ ;  /* 0x0000000c1717e210 */ /* 0x008fe20007ffe0ff */
[----:B------:R-:W-:-:S04]  /*0520*/  @!P6 VIADD R22, R22, 0x1 ;  /* 0x000000011616e836 */ /* 0x000fc80000000000 */
[----:B----4-:R-:W-:Y:S02]  /*0530*/  @!P0 IMAD.IADD R23, R23, 0x1, R14 ;  /* 0x0000000117178824 */ /* 0x010fe400078e020e */
[----:B------:R-:W-:Y:S02]  /*0540*/  @!P0 VIADD R22, R22, 0x1 ;  /* 0x0000000116168836 */ /* 0x000fe40000000000 */
[----:B-----5:R-:W-:Y:S02]  /*0550*/  @!P1 IMAD.IADD R23, R23, 0x1, R16 ;  /* 0x0000000117179824 */ /* 0x020fe400078e0210 */
[----:B------:R-:W-:Y:S02]  /*0560*/  @!P1 VIADD R22, R22, 0x1 ;  /* 0x0000000116169836 */ /* 0x000fe40000000000 */
[----:B------:R-:W-:Y:S02]  /*0570*/  @!P2 IMAD.IADD R23, R23, 0x1, R18 ;  /* 0x000000011717a824 */ /* 0x000fe400078e0212 */
[----:B------:R-:W-:-:S04]  /*0580*/  @!P2 VIADD R22, R22, 0x1 ;  /* 0x000000011616a836 */ /* 0x000fc80000000000 */
[----:B------:R-:W-:-:S04]  /*0590*/  @!P5 VIADD R22, R22, 0x1 ;  /* 0x000000011616d836 */ /* 0x000fc80000000000 */
[----:B------:R-:W-:-:S04]  /*05a0*/  @!P4 VIADD R22, R22, 0x1 ;  /* 0x000000011616c836 */ /* 0x000fc80000000000 */
[----:B------:R-:W-:-:S05]  /*05b0*/  @!P3 VIADD R22, R22, 0x1 ;  /* 0x000000011616b836 */ /* 0x000fca0000000000 */
[----:B------:R-:W-:Y:S01]  /*05c0*/  LOP3.LUT R22, R22, 0xffff, RZ, 0xc0, !PT ;  /* 0x0000ffff16167812 */ /* 0x000fe200078ec0ff */
[----:B--2---:R-:W-:-:S05]  /*05d0*/  @!P5 IMAD.IADD R23, R23, 0x1, R10 ;  /* 0x000000011717d824 */ /* 0x004fca00078e020a */
[----:B------:R-:W-:-:S05]  /*05e0*/  @!P4 IADD3 R23, PT, PT, R23, R8, RZ ;  /* 0x000000081717c210 */ /* 0x000fca0007ffe0ff */
[----:B------:R-:W-:-:S05]  /*05f0*/  @!P3 IMAD.IADD R23, R23, 0x1, R6 ;  /* 0x000000011717b824 */ /* 0x000fca00078e0206 */
[----:B------:R-:W-:Y:S02]  /*0600*/  LOP3.LUT R23, R23, 0xffff, RZ, 0xc0, !PT ;  /* 0x0000ffff17177812 */ /* 0x000fe400078ec0ff */
[----:B------:R-:W-:-:S07]  /*0610*/  MOV R6, 0x630 ;  /* 0x0000063000067802 */ /* 0x000fce0000000f00 */
[----:B------:R-:W-:Y:S05]  /*0620*/  CALL.REL.NOINC `($__internal_0_$__cuda_sm20_div_u16) ;  /* 0x0000000000187944 */ /* 0x000fea0003c00000 */
[----:B------:R-:W0:Y:S01]  /*0630*/  LDCU.64 UR6, c[0x0][0x388] ;  /* 0x00007100ff0677ac */ /* 0x000e220008000a00 */
[----:B------:R-:W-:-:S05]  /*0640*/  IMAD.IADD R0, R21, 0x1, R0 ;  /* 0x0000000115007824 */ /* 0x000fca00078e0200 */
[----:B0-----:R-:W-:-:S04]  /*0650*/  IADD3 R2, P0, PT, R0, UR6, RZ ;  /* 0x0000000600027c10 */ /* 0x001fc8000ff1e0ff */
[----:B------:R-:W-:-:S05]  /*0660*/  LEA.HI.X.SX32 R3, R0, UR7, 0x1, P0 ;  /* 0x0000000700037c11 */ /* 0x000fca00080f0eff */
[----:B------:R-:W-:Y:S01]  /*0670*/  STG.E.U8 desc[UR4][R2.64], R7 ;  /* 0x0000000702007986 */ /* 0x000fe2000c101104 */
[----:B------:R-:W-:Y:S05]  /*0680*/  EXIT ;  /* 0x000000000000794d */ /* 0x000fea0003800000 */
        .weak           $__internal_0_$__cuda_sm20_div_u16
        .type           $__internal_0_$__cuda_sm20_div_u16,@function
        .size           $__internal_0_$__cuda_sm20_div_u16,(.L_x_1 - $__internal_0_$__cuda_sm20_div_u16)
$__internal_0_$__cuda_sm20_div_u16:
[----:B------:R-:W0:Y:S01]  /*0690*/  I2F.U16 R2, R22 ;  /* 0x0000001600027306 */ /* 0x000e220000101000 */
[----:B------:R-:W-:Y:S01]  /*06a0*/  IMAD.MOV.U32 R3, RZ, RZ, 0x4b800000 ;  /* 0x4b800000ff037424 */ /* 0x000fe200078e00ff */
[C---:B0-----:R-:W-:Y:S02]  /*06b0*/  FSETP.GEU.AND P1, PT, |R2|.reuse, 1.175494350822287508e-38, PT ;  /* 0x008000000200780b */ /* 0x041fe40003f2e200 */
[----:B------:R-:W-:Y:S02]  /*06c0*/  FSETP.GT.AND P0, PT, |R2|, 8.50705917302346158658e+37, PT ;  /* 0x7e8000000200780b */ /* 0x000fe40003f04200 */
[----:B------:R-:W-:-:S04]  /*06d0*/  FSEL R3, R3, 1, !P1 ;  /* 0x3f80000003037808 */ /* 0x000fc80004800000 */
[----:B------:R-:W-:Y:S02]  /*06e0*/  FSEL R3, R3, 0.25, !P0 ;  /* 0x3e80000003037808 */ /* 0x000fe40004000000 */
[----:B------:R-:W-:-:S03]  /*06f0*/  ISETP.NE.U32.AND P0, PT, R22, RZ, PT ;  /* 0x000000ff1600720c */ /* 0x000fc60003f05070 */
[----:B------:R-:W-:Y:S01]  /*0700*/  FMUL R4, R2, R3 ;  /* 0x0000000302047220 */ /* 0x000fe20000400000 */
[----:B------:R-:W-:-:S04]  /*0710*/  LOP3.LUT R2, R23, 0xffff, RZ, 0xc0, !PT ;  /* 0x0000ffff17027812 */ /* 0x000fc800078ec0ff */
[----:B------:R-:W-:Y:S01]  /*0720*/  I2FP.F32.U32.RZ R2, R2 ;  /* 0x0000000200027245 */ /* 0x000fe2000020d000 */
[----:B------:R-:W0:Y:S02]  /*0730*/  MUFU.RCP R4, R4 ;  /* 0x0000000400047308 */ /* 0x000e240000001000 */
[----:B0-----:R-:W-:-:S04]  /*0740*/  FMUL R3, R3, R4 ;  /* 0x0000000403037220 */ /* 0x001fc80000400000 */
[----:B------:R-:W-:-:S04]  /*0750*/  VIADD R3, R3, 0x2 ;  /* 0x0000000203037836 */ /* 0x000fc80000000000 */
[----:B------:R-:W-:Y:S01]  /*0760*/  FMUL.RZ R5, R2, R3 ;  /* 0x0000000302057220 */ /* 0x000fe2000040c000 */
[----:B------:R-:W-:Y:S02]  /*0770*/  IMAD.MOV.U32 R2, RZ, RZ, R6 ;  /* 0x000000ffff027224 */ /* 0x000fe400078e0006 */
[----:B------:R-:W-:-:S03]  /*0780*/  IMAD.MOV.U32 R3, RZ, RZ, 0x0 ;  /* 0x00000000ff037424 */ /* 0x000fc600078e00ff */
[----:B------:R-:W0:Y:S02]  /*0790*/  F2I.U32.TRUNC.NTZ R5, R5 ;  /* 0x0000000500057305 */ /* 0x000e24000020f000 */
[----:B0-----:R-:W-:Y:S01]  /*07a0*/  LOP3.LUT R7, R5, 0xffff, RZ, 0xc0, !PT ;  /* 0x0000ffff05077812 */ /* 0x001fe200078ec0ff */
[----:B------:R-:W-:Y:S01]  /*07b0*/  @!P0 IMAD.MOV.U32 R7, RZ, RZ, -0x1 ;  /* 0xffffffffff078424 */ /* 0x000fe200078e00ff */
[----:B------:R-:W-:Y:S06]  /*07c0*/  RET.REL.NODEC R2 `(_Z10blur_imagePhS_) ;  /* 0xfffffff8020c7950 */ /* 0x000fec0003c3ffff */
.L_x_0:
[----:B------:R-:W-:-:S00]  /*07d0*/  BRA `(.L_x_0) ;  /* 0xfffffffc00fc7947 */ /* 0x000fc0000383ffff */
[----:B------:R-:W-:-:S00]  /*07e0*/  NOP ;  /* 0x0000000000007918 */ /* 0x000fc00000000000 */
        /* <DEDUP_REMOVED lines=9> */
.L_x_1:


//--------------------- .nv.shared.reserved.0     --------------------------
	.section	.nv.shared.reserved.0,"aw",@nobits
	.weak		__nv_reservedSMEM_offset_0_alias
	.size		__nv_reservedSMEM_offset_0_alias, 0, 64
	.other		__nv_reservedSMEM_offset_0_alias,@"STO_CUDA_RESERVED_SHARED STV_DEFAULT"
__nv_reservedSMEM_offset_0_alias:
	.zero		0
	.zero		64


//--------------------- .nv.constant0._Z10blur_imagePhS_ --------------------------
	.section	.nv.constant0._Z10blur_imagePhS_,"a",@progbits
	.sectionflags	@""
	.align	4
.nv.constant0._Z10blur_imagePhS_:
	.zero		912


//--------------------- SYMBOLS --------------------------

	.type		.nv.reservedSmem.offset0,@object
	.size		.nv.reservedSmem.offset0,0x4
